//
// Generated by NVIDIA NVVM Compiler
//
// Compiler Build ID: CL-36424714
// Cuda compilation tools, release 13.0, V13.0.88
// Based on NVVM 20.0.0
//

.version 9.0
.target sm_100
.address_size 64

	// .globl	_Z12merge_kernelPiiS_iS_

.visible .entry _Z12merge_kernelPiiS_iS_(
	.param .u64 .ptr .align 1 _Z12merge_kernelPiiS_iS__param_0,
	.param .u32 _Z12merge_kernelPiiS_iS__param_1,
	.param .u64 .ptr .align 1 _Z12merge_kernelPiiS_iS__param_2,
	.param .u32 _Z12merge_kernelPiiS_iS__param_3,
	.param .u64 .ptr .align 1 _Z12merge_kernelPiiS_iS__param_4
)
{


	ret;

}


// ===== COMPILED SASS (sm_100) =====

	.target	sm_100

	.elftype	@"ET_EXEC"


//--------------------- .note.nv.tkinfo           --------------------------
	.section	.note.nv.tkinfo,"",@"SHT_NOTE"
	.sectionflags	@"SHF_NOTE_NV_TKINFO"
	.tkinfo
        /*0018*/ 	.word	0x00000002
        /*0030*/ 	.string	""
        /*0030*/ 	.string	"ptxas"
        /*0030*/ 	.string	"Cuda compilation tools, release 13.0, V13.0.88"
        /*0030*/ 	.string	"Build cuda_13.0.r13.0/compiler.36424714_0"
        /*0030*/ 	.string	"-arch sm_100 -m 64 "



//--------------------- .note.nv.cuinfo           --------------------------
	.section	.note.nv.cuinfo,"",@"SHT_NOTE"
	.sectionflags	@"SHF_NOTE_NV_CUINFO"
        /*0018*/ 	.short	0x0002
        /*001a*/ 	.short	0x0064
        /*001c*/ 	.short	0x0082
	.zero		2


//--------------------- .nv.info                  --------------------------
	.section	.nv.info,"",@"SHT_CUDA_INFO"
	.align	4


	//----- nvinfo : EIATTR_REGCOUNT
	.align		4
        /*0000*/ 	.byte	0x04, 0x2f
        /*0002*/ 	.short	(.L_1 - .L_0)
	.align		4
.L_0:
        /*0004*/ 	.word	index@(_Z12merge_kernelPiiS_iS_)
        /*0008*/ 	.word	0x00000004


	//----- nvinfo : EIATTR_FRAME_SIZE
	.align		4
.L_1:
        /*000c*/ 	.byte	0x04, 0x11
        /*000e*/ 	.short	(.L_3 - .L_2)
	.align		4
.L_2:
        /*0010*/ 	.word	index@(_Z12merge_kernelPiiS_iS_)
        /*0014*/ 	.word	0x00000000


	//----- nvinfo : EIATTR_MIN_STACK_SIZE
	.align		4
.L_3:
        /*0018*/ 	.byte	0x04, 0x12
        /*001a*/ 	.short	(.L_5 - .L_4)
	.align		4
.L_4:
        /*001c*/ 	.word	index@(_Z12merge_kernelPiiS_iS_)
        /*0020*/ 	.word	0x00000000
.L_5:


//--------------------- .nv.compat                --------------------------
	.section	.nv.compat,"",@"SHT_CUDA_COMPAT_INFO"
	.align	4
        /*0000*/ 	.byte	0x02, 0x09, 0x00, 0x00, 0x02, 0x02, 0x01, 0x00, 0x02, 0x05, 0x05, 0x00, 0x03, 0x07, 0x01, 0x01
        /*0010*/ 	.byte	0x02, 0x03, 0x00, 0x00, 0x02, 0x06, 0x01, 0x00, 0x04, 0x0b, 0x08, 0x00, 0x09, 0x00, 0x00, 0x00
        /*0020*/ 	.byte	0x00, 0x00, 0x00, 0x00


//--------------------- .nv.info._Z12merge_kernelPiiS_iS_ --------------------------
	.section	.nv.info._Z12merge_kernelPiiS_iS_,"",@"SHT_CUDA_INFO"
	.sectionflags	@""
	.align	4


	//----- nvinfo : EIATTR_CUDA_API_VERSION
	.align		4
        /*0000*/ 	.byte	0x04, 0x37
        /*0002*/ 	.short	(.L_7 - .L_6)
.L_6:
        /*0004*/ 	.word	0x00000082


	//----- nvinfo : EIATTR_KPARAM_INFO
	.align		4
.L_7:
        /*0008*/ 	.byte	0x04, 0x17
        /*000a*/ 	.short	(.L_9 - .L_8)
.L_8:
        /*000c*/ 	.word	0x00000000
        /*0010*/ 	.short	0x0004
        /*0012*/ 	.short	0x0020
        /*0014*/ 	.byte	0x00, 0xf5, 0x21, 0x00


	//----- nvinfo : EIATTR_KPARAM_INFO
	.align		4
.L_9:
        /*0018*/ 	.byte	0x04, 0x17
        /*001a*/ 	.short	(.L_11 - .L_10)
.L_10:
        /*001c*/ 	.word	0x00000000
        /*0020*/ 	.short	0x0003
        /*0022*/ 	.short	0x0018
        /*0024*/ 	.byte	0x00, 0xf0, 0x11, 0x00


	//----- nvinfo : EIATTR_KPARAM_INFO
	.align		4
.L_11:
        /*0028*/ 	.byte	0x04, 0x17
        /*002a*/ 	.short	(.L_13 - .L_12)
.L_12:
        /*002c*/ 	.word	0x00000000
        /*0030*/ 	.short	0x0002
        /*0032*/ 	.short	0x0010
        /*0034*/ 	.byte	0x00, 0xf5, 0x21, 0x00


	//----- nvinfo : EIATTR_KPARAM_INFO
	.align		4
.L_13:
        /*0038*/ 	.byte	0x04, 0x17
        /*003a*/ 	.short	(.L_15 - .L_14)
.L_14:
        /*003c*/ 	.word	0x00000000
        /*0040*/ 	.short	0x0001
        /*0042*/ 	.short	0x0008
        /*0044*/ 	.byte	0x00, 0xf0, 0x11, 0x00


	//----- nvinfo : EIATTR_KPARAM_INFO
	.align		4
.L_15:
        /*0048*/ 	.byte	0x04, 0x17
        /*004a*/ 	.short	(.L_17 - .L_16)
.L_16:
        /*004c*/ 	.word	0x00000000
        /*0050*/ 	.short	0x0000
        /*0052*/ 	.short	0x0000
        /*0054*/ 	.byte	0x00, 0xf5, 0x21, 0x00


	//----- nvinfo : EIATTR_SPARSE_MMA_MASK
	.align		4
.L_17:
        /*0058*/ 	.byte	0x03, 0x50
        /*005a*/ 	.short	0x0000


	//----- nvinfo : EIATTR_MAXREG_COUNT
	.align		4
        /*005c*/ 	.byte	0x03, 0x1b
        /*005e*/ 	.short	0x00ff


	//----- nvinfo : EIATTR_MERCURY_ISA_VERSION
	.align		4
        /*0060*/ 	.byte	0x03, 0x5f
        /*0062*/ 	.short	0x0101


	//----- nvinfo : EIATTR_VRC_CTA_INIT_COUNT
	.align		4
        /*0064*/ 	.byte	0x02, 0x4a
	.zero		1
	.zero		1


	//----- nvinfo : EIATTR_EXIT_INSTR_OFFSETS
	.align		4
        /*0068*/ 	.byte	0x04, 0x1c
        /*006a*/ 	.short	(.L_19 - .L_18)


	//   ....[0]....
.L_18:
        /*006c*/ 	.word	0x00000010


	//----- nvinfo : EIATTR_CBANK_PARAM_SIZE
	.align		4
.L_19:
        /*0070*/ 	.byte	0x03, 0x19
        /*0072*/ 	.short	0x0028


	//----- nvinfo : EIATTR_PARAM_CBANK
	.align		4
        /*0074*/ 	.byte	0x04, 0x0a
        /*0076*/ 	.short	(.L_21 - .L_20)
	.align		4
.L_20:
        /*0078*/ 	.word	index@(.nv.constant0._Z12merge_kernelPiiS_iS_)
        /*007c*/ 	.short	0x0380
        /*007e*/ 	.short	0x0028


	//----- nvinfo : EIATTR_SW_WAR
	.align		4
.L_21:
        /*0080*/ 	.byte	0x04, 0x36
        /*0082*/ 	.short	(.L_23 - .L_22)
.L_22:
        /*0084*/ 	.word	0x00000008
.L_23:


//--------------------- .nv.callgraph             --------------------------
	.section	.nv.callgraph,"",@"SHT_CUDA_CALLGRAPH"
	.align	4
	.sectionentsize	8
	.align		4
        /*0000*/ 	.word	0x00000000
	.align		4
        /*0004*/ 	.word	0xffffffff
	.align		4
        /*0008*/ 	.word	0x00000000
	.align		4
        /*000c*/ 	.word	0xfffffffe
	.align		4
        /*0010*/ 	.word	0x00000000
	.align		4
        /*0014*/ 	.word	0xfffffffd
	.align		4
        /*0018*/ 	.word	0x00000000
	.align		4
        /*001c*/ 	.word	0xfffffffc


//--------------------- .text._Z12merge_kernelPiiS_iS_ --------------------------
	.section	.text._Z12merge_kernelPiiS_iS_,"ax",@progbits
	.align	128
        .global         _Z12merge_kernelPiiS_iS_
        .type           _Z12merge_kernelPiiS_iS_,@function
        .size           _Z12merge_kernelPiiS_iS_,(.L_x_1 - _Z12merge_kernelPiiS_iS_)
        .other          _Z12merge_kernelPiiS_iS_,@"STO_CUDA_ENTRY STV_DEFAULT"
_Z12merge_kernelPiiS_iS_:
.text._Z12merge_kernelPiiS_iS_:
[----:B------:R-:W-:Y:S01]  /*0000*/  LDC R1, c[0x0][0x37c] ;  /* 0x0000df00ff017b82 */ /* 0x000fe20000000800 */
[----:B------:R-:W-:Y:S05]  /*0010*/  EXIT ;  /* 0x000000000000794d */ /* 0x000fea0003800000 */
.L_x_0:
[----:B------:R-:W-:-:S00]  /*0020*/  BRA `(.L_x_0) ;  /* 0xfffffffc00fc7947 */ /* 0x000fc0000383ffff */
[----:B------:R-:W-:-:S00]  /*0030*/  NOP ;  /* 0x0000000000007918 */ /* 0x000fc00000000000 */
        /* <DEDUP_REMOVED lines=12> */
.L_x_1:


//--------------------- .nv.shared.reserved.0     --------------------------
	.section	.nv.shared.reserved.0,"aw",@nobits
	.weak		__nv_reservedSMEM_offset_0_alias
	.size		__nv_reservedSMEM_offset_0_alias, 0, 64
	.other		__nv_reservedSMEM_offset_0_alias,@"STO_CUDA_RESERVED_SHARED STV_DEFAULT"
__nv_reservedSMEM_offset_0_alias:
	.zero		0
	.zero		64


//--------------------- .nv.constant0._Z12merge_kernelPiiS_iS_ --------------------------
	.section	.nv.constant0._Z12merge_kernelPiiS_iS_,"a",@progbits
	.sectionflags	@""
	.align	4
.nv.constant0._Z12merge_kernelPiiS_iS_:
	.zero		936


//--------------------- SYMBOLS --------------------------

	.type		.nv.reservedSmem.offset0,@object
	.size		.nv.reservedSmem.offset0,0x4
